//
// Generated by NVIDIA NVVM Compiler
//
// Compiler Build ID: CL-36424714
// Cuda compilation tools, release 13.0, V13.0.88
// Based on NVVM 20.0.0
//

.version 9.0
.target sm_100
.address_size 64

	// .globl	vanity_search

.visible .entry vanity_search(
	.param .u64 .ptr .align 1 vanity_search_param_0,
	.param .u64 .ptr .align 1 vanity_search_param_1,
	.param .u64 .ptr .align 1 vanity_search_param_2,
	.param .u64 .ptr .align 1 vanity_search_param_3,
	.param .u64 .ptr .align 1 vanity_search_param_4,
	.param .u64 .ptr .align 1 vanity_search_param_5,
	.param .u64 .ptr .align 1 vanity_search_param_6,
	.param .u64 .ptr .align 1 vanity_search_param_7,
	.param .u32 vanity_search_param_8
)
{


	ret;

}


// ===== COMPILED SASS (sm_100) =====

	.target	sm_100

	.elftype	@"ET_EXEC"


//--------------------- .note.nv.tkinfo           --------------------------
	.section	.note.nv.tkinfo,"",@"SHT_NOTE"
	.sectionflags	@"SHF_NOTE_NV_TKINFO"
	.tkinfo
        /*0018*/ 	.word	0x00000002
        /*0030*/ 	.string	""
        /*0030*/ 	.string	"ptxas"
        /*0030*/ 	.string	"Cuda compilation tools, release 13.0, V13.0.88"
        /*0030*/ 	.string	"Build cuda_13.0.r13.0/compiler.36424714_0"
        /*0030*/ 	.string	"-arch sm_100 -m 64 "



//--------------------- .note.nv.cuinfo           --------------------------
	.section	.note.nv.cuinfo,"",@"SHT_NOTE"
	.sectionflags	@"SHF_NOTE_NV_CUINFO"
        /*0018*/ 	.short	0x0002
        /*001a*/ 	.short	0x0064
        /*001c*/ 	.short	0x0082
	.zero		2


//--------------------- .nv.info                  --------------------------
	.section	.nv.info,"",@"SHT_CUDA_INFO"
	.align	4


	//----- nvinfo : EIATTR_REGCOUNT
	.align		4
        /*0000*/ 	.byte	0x04, 0x2f
        /*0002*/ 	.short	(.L_1 - .L_0)
	.align		4
.L_0:
        /*0004*/ 	.word	index@(vanity_search)
        /*0008*/ 	.word	0x00000004


	//----- nvinfo : EIATTR_FRAME_SIZE
	.align		4
.L_1:
        /*000c*/ 	.byte	0x04, 0x11
        /*000e*/ 	.short	(.L_3 - .L_2)
	.align		4
.L_2:
        /*0010*/ 	.word	index@(vanity_search)
        /*0014*/ 	.word	0x00000000


	//----- nvinfo : EIATTR_MIN_STACK_SIZE
	.align		4
.L_3:
        /*0018*/ 	.byte	0x04, 0x12
        /*001a*/ 	.short	(.L_5 - .L_4)
	.align		4
.L_4:
        /*001c*/ 	.word	index@(vanity_search)
        /*0020*/ 	.word	0x00000000
.L_5:


//--------------------- .nv.compat                --------------------------
	.section	.nv.compat,"",@"SHT_CUDA_COMPAT_INFO"
	.align	4
        /*0000*/ 	.byte	0x02, 0x09, 0x00, 0x00, 0x02, 0x02, 0x01, 0x00, 0x02, 0x05, 0x05, 0x00, 0x03, 0x07, 0x01, 0x01
        /*0010*/ 	.byte	0x02, 0x03, 0x00, 0x00, 0x02, 0x06, 0x01, 0x00, 0x04, 0x0b, 0x08, 0x00, 0x09, 0x00, 0x00, 0x00
        /*0020*/ 	.byte	0x00, 0x00, 0x00, 0x00


//--------------------- .nv.info.vanity_search    --------------------------
	.section	.nv.info.vanity_search,"",@"SHT_CUDA_INFO"
	.sectionflags	@""
	.align	4


	//----- nvinfo : EIATTR_CUDA_API_VERSION
	.align		4
        /*0000*/ 	.byte	0x04, 0x37
        /*0002*/ 	.short	(.L_7 - .L_6)
.L_6:
        /*0004*/ 	.word	0x00000082


	//----- nvinfo : EIATTR_KPARAM_INFO
	.align		4
.L_7:
        /*0008*/ 	.byte	0x04, 0x17
        /*000a*/ 	.short	(.L_9 - .L_8)
.L_8:
        /*000c*/ 	.word	0x00000000
        /*0010*/ 	.short	0x0008
        /*0012*/ 	.short	0x0040
        /*0014*/ 	.byte	0x00, 0xf0, 0x11, 0x00


	//----- nvinfo : EIATTR_KPARAM_INFO
	.align		4
.L_9:
        /*0018*/ 	.byte	0x04, 0x17
        /*001a*/ 	.short	(.L_11 - .L_10)
.L_10:
        /*001c*/ 	.word	0x00000000
        /*0020*/ 	.short	0x0007
        /*0022*/ 	.short	0x0038
        /*0024*/ 	.byte	0x00, 0xf5, 0x21, 0x00


	//----- nvinfo : EIATTR_KPARAM_INFO
	.align		4
.L_11:
        /*0028*/ 	.byte	0x04, 0x17
        /*002a*/ 	.short	(.L_13 - .L_12)
.L_12:
        /*002c*/ 	.word	0x00000000
        /*0030*/ 	.short	0x0006
        /*0032*/ 	.short	0x0030
        /*0034*/ 	.byte	0x00, 0xf5, 0x21, 0x00


	//----- nvinfo : EIATTR_KPARAM_INFO
	.align		4
.L_13:
        /*0038*/ 	.byte	0x04, 0x17
        /*003a*/ 	.short	(.L_15 - .L_14)
.L_14:
        /*003c*/ 	.word	0x00000000
        /*0040*/ 	.short	0x0005
        /*0042*/ 	.short	0x0028
        /*0044*/ 	.byte	0x00, 0xf5, 0x21, 0x00


	//----- nvinfo : EIATTR_KPARAM_INFO
	.align		4
.L_15:
        /*0048*/ 	.byte	0x04, 0x17
        /*004a*/ 	.short	(.L_17 - .L_16)
.L_16:
        /*004c*/ 	.word	0x00000000
        /*0050*/ 	.short	0x0004
        /*0052*/ 	.short	0x0020
        /*0054*/ 	.byte	0x00, 0xf5, 0x21, 0x00


	//----- nvinfo : EIATTR_KPARAM_INFO
	.align		4
.L_17:
        /*0058*/ 	.byte	0x04, 0x17
        /*005a*/ 	.short	(.L_19 - .L_18)
.L_18:
        /*005c*/ 	.word	0x00000000
        /*0060*/ 	.short	0x0003
        /*0062*/ 	.short	0x0018
        /*0064*/ 	.byte	0x00, 0xf5, 0x21, 0x00


	//----- nvinfo : EIATTR_KPARAM_INFO
	.align		4
.L_19:
        /*0068*/ 	.byte	0x04, 0x17
        /*006a*/ 	.short	(.L_21 - .L_20)
.L_20:
        /*006c*/ 	.word	0x00000000
        /*0070*/ 	.short	0x0002
        /*0072*/ 	.short	0x0010
        /*0074*/ 	.byte	0x00, 0xf5, 0x21, 0x00


	//----- nvinfo : EIATTR_KPARAM_INFO
	.align		4
.L_21:
        /*0078*/ 	.byte	0x04, 0x17
        /*007a*/ 	.short	(.L_23 - .L_22)
.L_22:
        /*007c*/ 	.word	0x00000000
        /*0080*/ 	.short	0x0001
        /*0082*/ 	.short	0x0008
        /*0084*/ 	.byte	0x00, 0xf5, 0x21, 0x00


	//----- nvinfo : EIATTR_KPARAM_INFO
	.align		4
.L_23:
        /*0088*/ 	.byte	0x04, 0x17
        /*008a*/ 	.short	(.L_25 - .L_24)
.L_24:
        /*008c*/ 	.word	0x00000000
        /*0090*/ 	.short	0x0000
        /*0092*/ 	.short	0x0000
        /*0094*/ 	.byte	0x00, 0xf5, 0x21, 0x00


	//----- nvinfo : EIATTR_SPARSE_MMA_MASK
	.align		4
.L_25:
        /*0098*/ 	.byte	0x03, 0x50
        /*009a*/ 	.short	0x0000


	//----- nvinfo : EIATTR_MAXREG_COUNT
	.align		4
        /*009c*/ 	.byte	0x03, 0x1b
        /*009e*/ 	.short	0x00ff


	//----- nvinfo : EIATTR_MERCURY_ISA_VERSION
	.align		4
        /*00a0*/ 	.byte	0x03, 0x5f
        /*00a2*/ 	.short	0x0101


	//----- nvinfo : EIATTR_VRC_CTA_INIT_COUNT
	.align		4
        /*00a4*/ 	.byte	0x02, 0x4a
	.zero		1
	.zero		1


	//----- nvinfo : EIATTR_EXIT_INSTR_OFFSETS
	.align		4
        /*00a8*/ 	.byte	0x04, 0x1c
        /*00aa*/ 	.short	(.L_27 - .L_26)


	//   ....[0]....
.L_26:
        /*00ac*/ 	.word	0x00000010


	//----- nvinfo : EIATTR_CBANK_PARAM_SIZE
	.align		4
.L_27:
        /*00b0*/ 	.byte	0x03, 0x19
        /*00b2*/ 	.short	0x0044


	//----- nvinfo : EIATTR_PARAM_CBANK
	.align		4
        /*00b4*/ 	.byte	0x04, 0x0a
        /*00b6*/ 	.short	(.L_29 - .L_28)
	.align		4
.L_28:
        /*00b8*/ 	.word	index@(.nv.constant0.vanity_search)
        /*00bc*/ 	.short	0x0380
        /*00be*/ 	.short	0x0044


	//----- nvinfo : EIATTR_SW_WAR
	.align		4
.L_29:
        /*00c0*/ 	.byte	0x04, 0x36
        /*00c2*/ 	.short	(.L_31 - .L_30)
.L_30:
        /*00c4*/ 	.word	0x00000008
.L_31:


//--------------------- .nv.callgraph             --------------------------
	.section	.nv.callgraph,"",@"SHT_CUDA_CALLGRAPH"
	.align	4
	.sectionentsize	8
	.align		4
        /*0000*/ 	.word	0x00000000
	.align		4
        /*0004*/ 	.word	0xffffffff
	.align		4
        /*0008*/ 	.word	0x00000000
	.align		4
        /*000c*/ 	.word	0xfffffffe
	.align		4
        /*0010*/ 	.word	0x00000000
	.align		4
        /*0014*/ 	.word	0xfffffffd
	.align		4
        /*0018*/ 	.word	0x00000000
	.align		4
        /*001c*/ 	.word	0xfffffffc


//--------------------- .text.vanity_search       --------------------------
	.section	.text.vanity_search,"ax",@progbits
	.align	128
        .global         vanity_search
        .type           vanity_search,@function
        .size           vanity_search,(.L_x_1 - vanity_search)
        .other          vanity_search,@"STO_CUDA_ENTRY STV_DEFAULT"
vanity_search:
.text.vanity_search:
[----:B------:R-:W-:Y:S01]  /*0000*/  LDC R1, c[0x0][0x37c] ;  /* 0x0000df00ff017b82 */ /* 0x000fe20000000800 */
[----:B------:R-:W-:Y:S05]  /*0010*/  EXIT ;  /* 0x000000000000794d */ /* 0x000fea0003800000 */
.L_x_0:
[----:B------:R-:W-:-:S00]  /*0020*/  BRA `(.L_x_0) ;  /* 0xfffffffc00fc7947 */ /* 0x000fc0000383ffff */
[----:B------:R-:W-:-:S00]  /*0030*/  NOP ;  /* 0x0000000000007918 */ /* 0x000fc00000000000 */
        /* <DEDUP_REMOVED lines=12> */
.L_x_1:


//--------------------- .nv.shared.reserved.0     --------------------------
	.section	.nv.shared.reserved.0,"aw",@nobits
	.weak		__nv_reservedSMEM_offset_0_alias
	.size		__nv_reservedSMEM_offset_0_alias, 0, 64
	.other		__nv_reservedSMEM_offset_0_alias,@"STO_CUDA_RESERVED_SHARED STV_DEFAULT"
__nv_reservedSMEM_offset_0_alias:
	.zero		0
	.zero		64


//--------------------- .nv.constant0.vanity_search --------------------------
	.section	.nv.constant0.vanity_search,"a",@progbits
	.sectionflags	@""
	.align	4
.nv.constant0.vanity_search:
	.zero		964


//--------------------- SYMBOLS --------------------------

	.type		.nv.reservedSmem.offset0,@object
	.size		.nv.reservedSmem.offset0,0x4
